//
// Generated by NVIDIA NVVM Compiler
//
// Compiler Build ID: CL-36424714
// Cuda compilation tools, release 13.0, V13.0.88
// Based on NVVM 20.0.0
//

.version 9.0
.target sm_100
.address_size 64

	// .globl	_Z15transposeKernelPiS_ii
.extern .shared .align 16 .b8 tile[];

.visible .entry _Z15transposeKernelPiS_ii(
	.param .u64 .ptr .align 1 _Z15transposeKernelPiS_ii_param_0,
	.param .u64 .ptr .align 1 _Z15transposeKernelPiS_ii_param_1,
	.param .u32 _Z15transposeKernelPiS_ii_param_2,
	.param .u32 _Z15transposeKernelPiS_ii_param_3
)
{
	.reg .b32 	%r<29>;
	.reg .b64 	%rd<9>;

	ld.param.u64 	%rd1, [_Z15transposeKernelPiS_ii_param_0];
	ld.param.u64 	%rd2, [_Z15transposeKernelPiS_ii_param_1];
	ld.param.u32 	%r1, [_Z15transposeKernelPiS_ii_param_2];
	ld.param.u32 	%r2, [_Z15transposeKernelPiS_ii_param_3];
	cvta.to.global.u64 	%rd3, %rd2;
	cvta.to.global.u64 	%rd4, %rd1;
	mov.u32 	%r3, %ctaid.y;
	mov.u32 	%r4, %ntid.y;
	mul.lo.s32 	%r5, %r3, %r4;
	mov.u32 	%r6, %tid.y;
	add.s32 	%r7, %r5, %r6;
	mov.u32 	%r8, %ctaid.x;
	mov.u32 	%r9, %ntid.x;
	mul.lo.s32 	%r10, %r8, %r9;
	mov.u32 	%r11, %tid.x;
	add.s32 	%r12, %r10, %r11;
	mad.lo.s32 	%r13, %r2, %r7, %r12;
	mul.wide.u32 	%rd5, %r13, 4;
	add.s64 	%rd6, %rd4, %rd5;
	ld.global.u32 	%r14, [%rd6];
	mad.lo.s32 	%r15, %r11, %r4, %r6;
	shl.b32 	%r16, %r15, 2;
	mov.u32 	%r17, tile;
	add.s32 	%r18, %r17, %r16;
	st.shared.u32 	[%r18], %r14;
	bar.sync 	0;
	mad.lo.s32 	%r19, %r6, %r9, %r11;
	div.u32 	%r20, %r19, %r4;
	mul.lo.s32 	%r21, %r20, %r4;
	sub.s32 	%r22, %r19, %r21;
	shl.b32 	%r23, %r19, 2;
	add.s32 	%r24, %r17, %r23;
	ld.shared.u32 	%r25, [%r24];
	add.s32 	%r26, %r20, %r10;
	add.s32 	%r27, %r22, %r5;
	mad.lo.s32 	%r28, %r26, %r1, %r27;
	mul.wide.s32 	%rd7, %r28, 4;
	add.s64 	%rd8, %rd3, %rd7;
	st.global.u32 	[%rd8], %r25;
	ret;

}
	// .globl	_Z20transposeKernelDummyPiS_ii
.visible .entry _Z20transposeKernelDummyPiS_ii(
	.param .u64 .ptr .align 1 _Z20transposeKernelDummyPiS_ii_param_0,
	.param .u64 .ptr .align 1 _Z20transposeKernelDummyPiS_ii_param_1,
	.param .u32 _Z20transposeKernelDummyPiS_ii_param_2,
	.param .u32 _Z20transposeKernelDummyPiS_ii_param_3
)
{
	.reg .b32 	%r<31>;
	.reg .b64 	%rd<9>;

	ld.param.u64 	%rd1, [_Z20transposeKernelDummyPiS_ii_param_0];
	ld.param.u64 	%rd2, [_Z20transposeKernelDummyPiS_ii_param_1];
	ld.param.u32 	%r1, [_Z20transposeKernelDummyPiS_ii_param_2];
	ld.param.u32 	%r2, [_Z20transposeKernelDummyPiS_ii_param_3];
	cvta.to.global.u64 	%rd3, %rd2;
	cvta.to.global.u64 	%rd4, %rd1;
	mov.u32 	%r3, %ctaid.y;
	mov.u32 	%r4, %ntid.y;
	mul.lo.s32 	%r5, %r3, %r4;
	mov.u32 	%r6, %tid.y;
	add.s32 	%r7, %r5, %r6;
	mov.u32 	%r8, %ctaid.x;
	mov.u32 	%r9, %ntid.x;
	mul.lo.s32 	%r10, %r8, %r9;
	mov.u32 	%r11, %tid.x;
	add.s32 	%r12, %r10, %r11;
	mad.lo.s32 	%r13, %r2, %r7, %r12;
	mul.wide.u32 	%rd5, %r13, 4;
	add.s64 	%rd6, %rd4, %rd5;
	ld.global.u32 	%r14, [%rd6];
	mad.lo.s32 	%r15, %r11, %r4, %r11;
	add.s32 	%r16, %r15, %r6;
	shl.b32 	%r17, %r16, 2;
	mov.u32 	%r18, tile;
	add.s32 	%r19, %r18, %r17;
	st.shared.u32 	[%r19], %r14;
	bar.sync 	0;
	mad.lo.s32 	%r20, %r6, %r9, %r11;
	add.s32 	%r21, %r20, %r6;
	div.u32 	%r22, %r20, %r4;
	mul.lo.s32 	%r23, %r22, %r4;
	sub.s32 	%r24, %r20, %r23;
	add.s32 	%r25, %r22, %r10;
	add.s32 	%r26, %r24, %r5;
	mad.lo.s32 	%r27, %r25, %r1, %r26;
	shl.b32 	%r28, %r21, 2;
	add.s32 	%r29, %r18, %r28;
	ld.shared.u32 	%r30, [%r29];
	mul.wide.s32 	%rd7, %r27, 4;
	add.s64 	%rd8, %rd3, %rd7;
	st.global.u32 	[%rd8], %r30;
	ret;

}


// ===== COMPILED SASS (sm_100) =====

	.target	sm_100

	.elftype	@"ET_EXEC"


//--------------------- .note.nv.tkinfo           --------------------------
	.section	.note.nv.tkinfo,"",@"SHT_NOTE"
	.sectionflags	@"SHF_NOTE_NV_TKINFO"
	.tkinfo
        /*0018*/ 	.word	0x00000002
        /*0030*/ 	.string	""
        /*0030*/ 	.string	"ptxas"
        /*0030*/ 	.string	"Cuda compilation tools, release 13.0, V13.0.88"
        /*0030*/ 	.string	"Build cuda_13.0.r13.0/compiler.36424714_0"
        /*0030*/ 	.string	"-arch sm_100 -m 64 "



//--------------------- .note.nv.cuinfo           --------------------------
	.section	.note.nv.cuinfo,"",@"SHT_NOTE"
	.sectionflags	@"SHF_NOTE_NV_CUINFO"
        /*0018*/ 	.short	0x0002
        /*001a*/ 	.short	0x0064
        /*001c*/ 	.short	0x0082
	.zero		2


//--------------------- .nv.info                  --------------------------
	.section	.nv.info,"",@"SHT_CUDA_INFO"
	.align	4


	//----- nvinfo : EIATTR_REGCOUNT
	.align		4
        /*0000*/ 	.byte	0x04, 0x2f
        /*0002*/ 	.short	(.L_1 - .L_0)
	.align		4
.L_0:
        /*0004*/ 	.word	index@(_Z15transposeKernelPiS_ii)
        /*0008*/ 	.word	0x00000010


	//----- nvinfo : EIATTR_FRAME_SIZE
	.align		4
.L_1:
        /*000c*/ 	.byte	0x04, 0x11
        /*000e*/ 	.short	(.L_3 - .L_2)
	.align		4
.L_2:
        /*0010*/ 	.word	index@(_Z15transposeKernelPiS_ii)
        /*0014*/ 	.word	0x00000000


	//----- nvinfo : EIATTR_REGCOUNT
	.align		4
.L_3:
        /*0018*/ 	.byte	0x04, 0x2f
        /*001a*/ 	.short	(.L_5 - .L_4)
	.align		4
.L_4:
        /*001c*/ 	.word	index@(_Z20transposeKernelDummyPiS_ii)
        /*0020*/ 	.word	0x00000012


	//----- nvinfo : EIATTR_FRAME_SIZE
	.align		4
.L_5:
        /*0024*/ 	.byte	0x04, 0x11
        /*0026*/ 	.short	(.L_7 - .L_6)
	.align		4
.L_6:
        /*0028*/ 	.word	index@(_Z20transposeKernelDummyPiS_ii)
        /*002c*/ 	.word	0x00000000


	//----- nvinfo : EIATTR_MIN_STACK_SIZE
	.align		4
.L_7:
        /*0030*/ 	.byte	0x04, 0x12
        /*0032*/ 	.short	(.L_9 - .L_8)
	.align		4
.L_8:
        /*0034*/ 	.word	index@(_Z20transposeKernelDummyPiS_ii)
        /*0038*/ 	.word	0x00000000


	//----- nvinfo : EIATTR_MIN_STACK_SIZE
	.align		4
.L_9:
        /*003c*/ 	.byte	0x04, 0x12
        /*003e*/ 	.short	(.L_11 - .L_10)
	.align		4
.L_10:
        /*0040*/ 	.word	index@(_Z15transposeKernelPiS_ii)
        /*0044*/ 	.word	0x00000000
.L_11:


//--------------------- .nv.compat                --------------------------
	.section	.nv.compat,"",@"SHT_CUDA_COMPAT_INFO"
	.align	4
        /*0000*/ 	.byte	0x02, 0x09, 0x00, 0x00, 0x02, 0x02, 0x01, 0x00, 0x02, 0x05, 0x05, 0x00, 0x03, 0x07, 0x01, 0x01
        /*0010*/ 	.byte	0x02, 0x03, 0x00, 0x00, 0x02, 0x06, 0x01, 0x00, 0x04, 0x0b, 0x08, 0x00, 0x09, 0x00, 0x00, 0x00
        /*0020*/ 	.byte	0x00, 0x00, 0x00, 0x00


//--------------------- .nv.info._Z20transposeKernelDummyPiS_ii --------------------------
	.section	.nv.info._Z20transposeKernelDummyPiS_ii,"",@"SHT_CUDA_INFO"
	.sectionflags	@""
	.align	4


	//----- nvinfo : EIATTR_CUDA_API_VERSION
	.align		4
        /*0000*/ 	.byte	0x04, 0x37
        /*0002*/ 	.short	(.L_13 - .L_12)
.L_12:
        /*0004*/ 	.word	0x00000082


	//----- nvinfo : EIATTR_KPARAM_INFO
	.align		4
.L_13:
        /*0008*/ 	.byte	0x04, 0x17
        /*000a*/ 	.short	(.L_15 - .L_14)
.L_14:
        /*000c*/ 	.word	0x00000000
        /*0010*/ 	.short	0x0003
        /*0012*/ 	.short	0x0014
        /*0014*/ 	.byte	0x00, 0xf0, 0x11, 0x00


	//----- nvinfo : EIATTR_KPARAM_INFO
	.align		4
.L_15:
        /*0018*/ 	.byte	0x04, 0x17
        /*001a*/ 	.short	(.L_17 - .L_16)
.L_16:
        /*001c*/ 	.word	0x00000000
        /*0020*/ 	.short	0x0002
        /*0022*/ 	.short	0x0010
        /*0024*/ 	.byte	0x00, 0xf0, 0x11, 0x00


	//----- nvinfo : EIATTR_KPARAM_INFO
	.align		4
.L_17:
        /*0028*/ 	.byte	0x04, 0x17
        /*002a*/ 	.short	(.L_19 - .L_18)
.L_18:
        /*002c*/ 	.word	0x00000000
        /*0030*/ 	.short	0x0001
        /*0032*/ 	.short	0x0008
        /*0034*/ 	.byte	0x00, 0xf5, 0x21, 0x00


	//----- nvinfo : EIATTR_KPARAM_INFO
	.align		4
.L_19:
        /*0038*/ 	.byte	0x04, 0x17
        /*003a*/ 	.short	(.L_21 - .L_20)
.L_20:
        /*003c*/ 	.word	0x00000000
        /*0040*/ 	.short	0x0000
        /*0042*/ 	.short	0x0000
        /*0044*/ 	.byte	0x00, 0xf5, 0x21, 0x00


	//----- nvinfo : EIATTR_SPARSE_MMA_MASK
	.align		4
.L_21:
        /*0048*/ 	.byte	0x03, 0x50
        /*004a*/ 	.short	0x0000


	//----- nvinfo : EIATTR_MAXREG_COUNT
	.align		4
        /*004c*/ 	.byte	0x03, 0x1b
        /*004e*/ 	.short	0x00ff


	//----- nvinfo : EIATTR_NUM_BARRIERS
	.align		4
        /*0050*/ 	.byte	0x02, 0x4c
        /*0052*/ 	.byte	0x01
	.zero		1


	//----- nvinfo : EIATTR_MERCURY_ISA_VERSION
	.align		4
        /*0054*/ 	.byte	0x03, 0x5f
        /*0056*/ 	.short	0x0101


	//----- nvinfo : EIATTR_VRC_CTA_INIT_COUNT
	.align		4
        /*0058*/ 	.byte	0x02, 0x4a
	.zero		1
	.zero		1


	//----- nvinfo : EIATTR_EXIT_INSTR_OFFSETS
	.align		4
        /*005c*/ 	.byte	0x04, 0x1c
        /*005e*/ 	.short	(.L_23 - .L_22)


	//   ....[0]....
.L_22:
        /*0060*/ 	.word	0x00000360


	//----- nvinfo : EIATTR_CBANK_PARAM_SIZE
	.align		4
.L_23:
        /*0064*/ 	.byte	0x03, 0x19
        /*0066*/ 	.short	0x0018


	//----- nvinfo : EIATTR_PARAM_CBANK
	.align		4
        /*0068*/ 	.byte	0x04, 0x0a
        /*006a*/ 	.short	(.L_25 - .L_24)
	.align		4
.L_24:
        /*006c*/ 	.word	index@(.nv.constant0._Z20transposeKernelDummyPiS_ii)
        /*0070*/ 	.short	0x0380
        /*0072*/ 	.short	0x0018


	//----- nvinfo : EIATTR_SW_WAR
	.align		4
.L_25:
        /*0074*/ 	.byte	0x04, 0x36
        /*0076*/ 	.short	(.L_27 - .L_26)
.L_26:
        /*0078*/ 	.word	0x00000008
.L_27:


//--------------------- .nv.info._Z15transposeKernelPiS_ii --------------------------
	.section	.nv.info._Z15transposeKernelPiS_ii,"",@"SHT_CUDA_INFO"
	.sectionflags	@""
	.align	4


	//----- nvinfo : EIATTR_CUDA_API_VERSION
	.align		4
        /*0000*/ 	.byte	0x04, 0x37
        /*0002*/ 	.short	(.L_29 - .L_28)
.L_28:
        /*0004*/ 	.word	0x00000082


	//----- nvinfo : EIATTR_KPARAM_INFO
	.align		4
.L_29:
        /*0008*/ 	.byte	0x04, 0x17
        /*000a*/ 	.short	(.L_31 - .L_30)
.L_30:
        /*000c*/ 	.word	0x00000000
        /*0010*/ 	.short	0x0003
        /*0012*/ 	.short	0x0014
        /*0014*/ 	.byte	0x00, 0xf0, 0x11, 0x00


	//----- nvinfo : EIATTR_KPARAM_INFO
	.align		4
.L_31:
        /*0018*/ 	.byte	0x04, 0x17
        /*001a*/ 	.short	(.L_33 - .L_32)
.L_32:
        /*001c*/ 	.word	0x00000000
        /*0020*/ 	.short	0x0002
        /*0022*/ 	.short	0x0010
        /*0024*/ 	.byte	0x00, 0xf0, 0x11, 0x00


	//----- nvinfo : EIATTR_KPARAM_INFO
	.align		4
.L_33:
        /*0028*/ 	.byte	0x04, 0x17
        /*002a*/ 	.short	(.L_35 - .L_34)
.L_34:
        /*002c*/ 	.word	0x00000000
        /*0030*/ 	.short	0x0001
        /*0032*/ 	.short	0x0008
        /*0034*/ 	.byte	0x00, 0xf5, 0x21, 0x00


	//----- nvinfo : EIATTR_KPARAM_INFO
	.align		4
.L_35:
        /*0038*/ 	.byte	0x04, 0x17
        /*003a*/ 	.short	(.L_37 - .L_36)
.L_36:
        /*003c*/ 	.word	0x00000000
        /*0040*/ 	.short	0x0000
        /*0042*/ 	.short	0x0000
        /*0044*/ 	.byte	0x00, 0xf5, 0x21, 0x00


	//----- nvinfo : EIATTR_SPARSE_MMA_MASK
	.align		4
.L_37:
        /*0048*/ 	.byte	0x03, 0x50
        /*004a*/ 	.short	0x0000


	//----- nvinfo : EIATTR_MAXREG_COUNT
	.align		4
        /*004c*/ 	.byte	0x03, 0x1b
        /*004e*/ 	.short	0x00ff


	//----- nvinfo : EIATTR_NUM_BARRIERS
	.align		4
        /*0050*/ 	.byte	0x02, 0x4c
        /*0052*/ 	.byte	0x01
	.zero		1


	//----- nvinfo : EIATTR_MERCURY_ISA_VERSION
	.align		4
        /*0054*/ 	.byte	0x03, 0x5f
        /*0056*/ 	.short	0x0101


	//----- nvinfo : EIATTR_VRC_CTA_INIT_COUNT
	.align		4
        /*0058*/ 	.byte	0x02, 0x4a
	.zero		1
	.zero		1


	//----- nvinfo : EIATTR_EXIT_INSTR_OFFSETS
	.align		4
        /*005c*/ 	.byte	0x04, 0x1c
        /*005e*/ 	.short	(.L_39 - .L_38)


	//   ....[0]....
.L_38:
        /*0060*/ 	.word	0x00000340


	//----- nvinfo : EIATTR_CBANK_PARAM_SIZE
	.align		4
.L_39:
        /*0064*/ 	.byte	0x03, 0x19
        /*0066*/ 	.short	0x0018


	//----- nvinfo : EIATTR_PARAM_CBANK
	.align		4
        /*0068*/ 	.byte	0x04, 0x0a
        /*006a*/ 	.short	(.L_41 - .L_40)
	.align		4
.L_40:
        /*006c*/ 	.word	index@(.nv.constant0._Z15transposeKernelPiS_ii)
        /*0070*/ 	.short	0x0380
        /*0072*/ 	.short	0x0018


	//----- nvinfo : EIATTR_SW_WAR
	.align		4
.L_41:
        /*0074*/ 	.byte	0x04, 0x36
        /*0076*/ 	.short	(.L_43 - .L_42)
.L_42:
        /*0078*/ 	.word	0x00000008
.L_43:


//--------------------- .nv.callgraph             --------------------------
	.section	.nv.callgraph,"",@"SHT_CUDA_CALLGRAPH"
	.align	4
	.sectionentsize	8
	.align		4
        /*0000*/ 	.word	0x00000000
	.align		4
        /*0004*/ 	.word	0xffffffff
	.align		4
        /*0008*/ 	.word	0x00000000
	.align		4
        /*000c*/ 	.word	0xfffffffe
	.align		4
        /*0010*/ 	.word	0x00000000
	.align		4
        /*0014*/ 	.word	0xfffffffd
	.align		4
        /*0018*/ 	.word	0x00000000
	.align		4
        /*001c*/ 	.word	0xfffffffc


//--------------------- .text._Z20transposeKernelDummyPiS_ii --------------------------
	.section	.text._Z20transposeKernelDummyPiS_ii,"ax",@progbits
	.align	128
        .global         _Z20transposeKernelDummyPiS_ii
        .type           _Z20transposeKernelDummyPiS_ii,@function
        .size           _Z20transposeKernelDummyPiS_ii,(.L_x_2 - _Z20transposeKernelDummyPiS_ii)
        .other          _Z20transposeKernelDummyPiS_ii,@"STO_CUDA_ENTRY STV_DEFAULT"
_Z20transposeKernelDummyPiS_ii:
.text._Z20transposeKernelDummyPiS_ii:
[----:B------:R-:W-:Y:S01]  /*0000*/  LDC R1, c[0x0][0x37c] ;  /* 0x0000df00ff017b82 */ /* 0x000fe20000000800 */
[----:B------:R-:W0:Y:S07]  /*0010*/  S2R R13, SR_TID.Y ;  /* 0x00000000000d7919 */ /* 0x000e2e0000002200 */
[----:B------:R-:W0:Y:S01]  /*0020*/  LDC R0, c[0x0][0x364] ;  /* 0x0000d900ff007b82 */ /* 0x000e220000000800 */
[----:B------:R-:W1:Y:S01]  /*0030*/  LDCU UR4, c[0x0][0x394] ;  /* 0x00007280ff0477ac */ /* 0x000e620008000800 */
[----:B------:R-:W2:Y:S01]  /*0040*/  S2R R15, SR_TID.X ;  /* 0x00000000000f7919 */ /* 0x000ea20000002100 */
[----:B------:R-:W3:Y:S05]  /*0050*/  LDCU.64 UR6, c[0x0][0x358] ;  /* 0x00006b00ff0677ac */ /* 0x000eea0008000a00 */
[----:B------:R-:W0:Y:S08]  /*0060*/  S2UR UR8, SR_CTAID.Y ;  /* 0x00000000000879c3 */ /* 0x000e300000002600 */
[----:B------:R-:W2:Y:S08]  /*0070*/  S2UR UR9, SR_CTAID.X ;  /* 0x00000000000979c3 */ /* 0x000eb00000002500 */
[----:B------:R-:W2:Y:S08]  /*0080*/  LDC R2, c[0x0][0x360] ;  /* 0x0000d800ff027b82 */ /* 0x000eb00000000800 */
[----:B------:R-:W4:Y:S01]  /*0090*/  LDC.64 R4, c[0x0][0x380] ;  /* 0x0000e000ff047b82 */ /* 0x000f220000000a00 */
[----:B0-----:R-:W-:-:S02]  /*00a0*/  IMAD R3, R0, UR8, R13 ;  /* 0x0000000800037c24 */ /* 0x001fc4000f8e020d */
[----:B--2---:R-:W-:-:S04]  /*00b0*/  IMAD R6, R2, UR9, R15 ;  /* 0x0000000902067c24 */ /* 0x004fc8000f8e020f */
[----:B-1----:R-:W-:-:S04]  /*00c0*/  IMAD R3, R3, UR4, R6 ;  /* 0x0000000403037c24 */ /* 0x002fc8000f8e0206 */
[----:B----4-:R-:W-:-:S05]  /*00d0*/  IMAD.WIDE.U32 R4, R3, 0x4, R4 ;  /* 0x0000000403047825 */ /* 0x010fca00078e0004 */
[----:B---3--:R0:W2:Y:S01]  /*00e0*/  LDG.E R3, desc[UR6][R4.64] ;  /* 0x0000000604037981 */ /* 0x0080a2000c1e1900 */
[----:B------:R-:W1:Y:S01]  /*00f0*/  I2F.U32.RP R8, R0 ;  /* 0x0000000000087306 */ /* 0x000e620000209000 */
[----:B------:R-:W3:Y:S01]  /*0100*/  S2UR UR5, SR_CgaCtaId ;  /* 0x00000000000579c3 */ /* 0x000ee20000008800 */
[----:B------:R-:W-:Y:S01]  /*0110*/  UMOV UR4, 0x400 ;  /* 0x0000040000047882 */ /* 0x000fe20000000000 */
[C---:B------:R-:W-:Y:S01]  /*0120*/  ISETP.NE.U32.AND P2, PT, R0.reuse, RZ, PT ;  /* 0x000000ff0000720c */ /* 0x040fe20003f45070 */
[----:B0-----:R-:W-:-:S05]  /*0130*/  IMAD R4, R0, R15, R15 ;  /* 0x0000000f00047224 */ /* 0x001fca00078e020f */
[----:B------:R-:W-:Y:S01]  /*0140*/  IADD3 R4, PT, PT, R4, R13, RZ ;  /* 0x0000000d04047210 */ /* 0x000fe20007ffe0ff */
[----:B-1----:R-:W0:Y:S01]  /*0150*/  MUFU.RCP R8, R8 ;  /* 0x0000000800087308 */ /* 0x002e220000001000 */
[----:B---3--:R-:W-:Y:S01]  /*0160*/  ULEA UR4, UR5, UR4, 0x18 ;  /* 0x0000000405047291 */ /* 0x008fe2000f8ec0ff */
[----:B0-----:R-:W-:-:S06]  /*0170*/  IADD3 R6, PT, PT, R8, 0xffffffe, RZ ;  /* 0x0ffffffe08067810 */ /* 0x001fcc0007ffe0ff */
[----:B------:R0:W1:Y:S02]  /*0180*/  F2I.FTZ.U32.TRUNC.NTZ R7, R6 ;  /* 0x0000000600077305 */ /* 0x000064000021f000 */
[----:B0-----:R-:W-:Y:S01]  /*0190*/  HFMA2 R6, -RZ, RZ, 0, 0 ;  /* 0x00000000ff067431 */ /* 0x001fe200000001ff */
[----:B-1----:R-:W-:-:S05]  /*01a0*/  IADD3 R9, PT, PT, RZ, -R7, RZ ;  /* 0x80000007ff097210 */ /* 0x002fca0007ffe0ff */
[----:B------:R-:W-:-:S04]  /*01b0*/  IMAD R9, R9, R0, RZ ;  /* 0x0000000009097224 */ /* 0x000fc800078e02ff */
[----:B------:R-:W-:Y:S01]  /*01c0*/  IMAD.HI.U32 R10, R7, R9, R6 ;  /* 0x00000009070a7227 */ /* 0x000fe200078e0006 */
[----:B------:R-:W-:-:S03]  /*01d0*/  LEA R6, R4, UR4, 0x2 ;  /* 0x0000000404067c11 */ /* 0x000fc6000f8e10ff */
[----:B------:R-:W-:-:S04]  /*01e0*/  IMAD R7, R13, R2, R15 ;  /* 0x000000020d077224 */ /* 0x000fc800078e020f */
[----:B------:R-:W-:Y:S01]  /*01f0*/  IMAD.HI.U32 R9, R10, R7, RZ ;  /* 0x000000070a097227 */ /* 0x000fe200078e00ff */
[----:B------:R-:W-:-:S04]  /*0200*/  IADD3 R5, PT, PT, R7, R13, RZ ;  /* 0x0000000d07057210 */ /* 0x000fc80007ffe0ff */
[----:B------:R-:W-:Y:S02]  /*0210*/  IADD3 R11, PT, PT, -R9, RZ, RZ ;  /* 0x000000ff090b7210 */ /* 0x000fe40007ffe1ff */
[----:B------:R-:W-:Y:S01]  /*0220*/  LEA R8, R5, UR4, 0x2 ;  /* 0x0000000405087c11 */ /* 0x000fe2000f8e10ff */
[----:B------:R-:W0:Y:S01]  /*0230*/  LDCU UR4, c[0x0][0x390] ;  /* 0x00007200ff0477ac */ /* 0x000e220008000800 */
[----:B------:R-:W1:Y:S01]  /*0240*/  LDC.64 R4, c[0x0][0x388] ;  /* 0x0000e200ff047b82 */ /* 0x000e620000000a00 */
[----:B------:R-:W-:-:S05]  /*0250*/  IMAD R11, R0, R11, R7 ;  /* 0x0000000b000b7224 */ /* 0x000fca00078e0207 */
[----:B------:R-:W-:-:S13]  /*0260*/  ISETP.GE.U32.AND P0, PT, R11, R0, PT ;  /* 0x000000000b00720c */ /* 0x000fda0003f06070 */
[-C--:B------:R-:W-:Y:S02]  /*0270*/  @P0 IADD3 R11, PT, PT, R11, -R0.reuse, RZ ;  /* 0x800000000b0b0210 */ /* 0x080fe40007ffe0ff */
[----:B------:R-:W-:Y:S02]  /*0280*/  @P0 IADD3 R9, PT, PT, R9, 0x1, RZ ;  /* 0x0000000109090810 */ /* 0x000fe40007ffe0ff */
[----:B------:R-:W-:-:S13]  /*0290*/  ISETP.GE.U32.AND P1, PT, R11, R0, PT ;  /* 0x000000000b00720c */ /* 0x000fda0003f26070 */
[----:B------:R-:W-:Y:S02]  /*02a0*/  @P1 IADD3 R9, PT, PT, R9, 0x1, RZ ;  /* 0x0000000109091810 */ /* 0x000fe40007ffe0ff */
[----:B------:R-:W-:-:S04]  /*02b0*/  @!P2 LOP3.LUT R9, RZ, R0, RZ, 0x33, !PT ;  /* 0x00000000ff09a212 */ /* 0x000fc800078e33ff */
[----:B------:R-:W-:Y:S01]  /*02c0*/  IADD3 R10, PT, PT, -R9, RZ, RZ ;  /* 0x000000ff090a7210 */ /* 0x000fe20007ffe1ff */
[----:B------:R-:W-:-:S04]  /*02d0*/  IMAD R2, R2, UR9, R9 ;  /* 0x0000000902027c24 */ /* 0x000fc8000f8e0209 */
[----:B------:R-:W-:-:S04]  /*02e0*/  IMAD R7, R0, R10, R7 ;  /* 0x0000000a00077224 */ /* 0x000fc800078e0207 */
[----:B------:R-:W-:Y:S01]  /*02f0*/  IMAD R7, R0, UR8, R7 ;  /* 0x0000000800077c24 */ /* 0x000fe2000f8e0207 */
[----:B--2---:R0:W-:Y:S01]  /*0300*/  STS [R6], R3 ;  /* 0x0000000306007388 */ /* 0x0041e20000000800 */
[----:B------:R-:W-:Y:S02]  /*0310*/  BAR.SYNC.DEFER_BLOCKING 0x0 ;  /* 0x0000000000007b1d */ /* 0x000fe40000010000 */
[----:B0-----:R-:W-:-:S04]  /*0320*/  IMAD R3, R2, UR4, R7 ;  /* 0x0000000402037c24 */ /* 0x001fc8000f8e0207 */
[----:B-1----:R-:W-:Y:S01]  /*0330*/  IMAD.WIDE R2, R3, 0x4, R4 ;  /* 0x0000000403027825 */ /* 0x002fe200078e0204 */
[----:B------:R-:W0:Y:S04]  /*0340*/  LDS R11, [R8] ;  /* 0x00000000080b7984 */ /* 0x000e280000000800 */
[----:B0-----:R-:W-:Y:S01]  /*0350*/  STG.E desc[UR6][R2.64], R11 ;  /* 0x0000000b02007986 */ /* 0x001fe2000c101906 */
[----:B------:R-:W-:Y:S05]  /*0360*/  EXIT ;  /* 0x000000000000794d */ /* 0x000fea0003800000 */
.L_x_0:
[----:B------:R-:W-:-:S00]  /*0370*/  BRA `(.L_x_0) ;  /* 0xfffffffc00fc7947 */ /* 0x000fc0000383ffff */
[----:B------:R-:W-:-:S00]  /*0380*/  NOP ;  /* 0x0000000000007918 */ /* 0x000fc00000000000 */
[----:B------:R-:W-:-:S00]  /*0390*/  NOP ;  /* 0x0000000000007918 */ /* 0x000fc00000000000 */
[----:B------:R-:W-:-:S00]  /*03a0*/  NOP ;  /* 0x0000000000007918 */ /* 0x000fc00000000000 */
[----:B------:R-:W-:-:S00]  /*03b0*/  NOP ;  /* 0x0000000000007918 */ /* 0x000fc00000000000 */
[----:B------:R-:W-:-:S00]  /*03c0*/  NOP ;  /* 0x0000000000007918 */ /* 0x000fc00000000000 */
[----:B------:R-:W-:-:S00]  /*03d0*/  NOP ;  /* 0x0000000000007918 */ /* 0x000fc00000000000 */
[----:B------:R-:W-:-:S00]  /*03e0*/  NOP ;  /* 0x0000000000007918 */ /* 0x000fc00000000000 */
[----:B------:R-:W-:-:S00]  /*03f0*/  NOP ;  /* 0x0000000000007918 */ /* 0x000fc00000000000 */
.L_x_2:


//--------------------- .text._Z15transposeKernelPiS_ii --------------------------
	.section	.text._Z15transposeKernelPiS_ii,"ax",@progbits
	.align	128
        .global         _Z15transposeKernelPiS_ii
        .type           _Z15transposeKernelPiS_ii,@function
        .size           _Z15transposeKernelPiS_ii,(.L_x_3 - _Z15transposeKernelPiS_ii)
        .other          _Z15transposeKernelPiS_ii,@"STO_CUDA_ENTRY STV_DEFAULT"
_Z15transposeKernelPiS_ii:
.text._Z15transposeKernelPiS_ii:
        /* <DEDUP_REMOVED lines=19> */
[----:B0-----:R-:W-:-:S04]  /*0130*/  IMAD R4, R0, R13, R11 ;  /* 0x0000000d00047224 */ /* 0x001fc800078e020b */
        /* <DEDUP_REMOVED lines=11> */
[----:B------:R-:W-:Y:S01]  /*01f0*/  LEA R8, R7, UR4, 0x2 ;  /* 0x0000000407087c11 */ /* 0x000fe2000f8e10ff */
[----:B------:R-:W0:Y:S03]  /*0200*/  LDCU UR4, c[0x0][0x390] ;  /* 0x00007200ff0477ac */ /* 0x000e260008000800 */
[----:B------:R-:W-:-:S05]  /*0210*/  IADD3 R5, PT, PT, -R9, RZ, RZ ;  /* 0x000000ff09057210 */ /* 0x000fca0007ffe1ff */
[----:B------:R-:W-:-:S05]  /*0220*/  IMAD R5, R0, R5, R7 ;  /* 0x0000000500057224 */ /* 0x000fca00078e0207 */
[----:B------:R-:W-:-:S13]  /*0230*/  ISETP.GE.U32.AND P0, PT, R5, R0, PT ;  /* 0x000000000500720c */ /* 0x000fda0003f06070 */
[-C--:B------:R-:W-:Y:S02]  /*0240*/  @P0 IADD3 R5, PT, PT, R5, -R0.reuse, RZ ;  /* 0x8000000005050210 */ /* 0x080fe40007ffe0ff */
[----:B------:R-:W-:Y:S02]  /*0250*/  @P0 IADD3 R9, PT, PT, R9, 0x1, RZ ;  /* 0x0000000109090810 */ /* 0x000fe40007ffe0ff */
[----:B------:R-:W-:Y:S02]  /*0260*/  ISETP.GE.U32.AND P1, PT, R5, R0, PT ;  /* 0x000000000500720c */ /* 0x000fe40003f26070 */
[----:B------:R-:W1:Y:S11]  /*0270*/  LDC.64 R4, c[0x0][0x388] ;  /* 0x0000e200ff047b82 */ /* 0x000e760000000a00 */
[----:B------:R-:W-:-:S02]  /*0280*/  @P1 IADD3 R9, PT, PT, R9, 0x1, RZ ;  /* 0x0000000109091810 */ /* 0x000fc40007ffe0ff */
        /* <DEDUP_REMOVED lines=12> */
.L_x_1:
        /* <DEDUP_REMOVED lines=11> */
.L_x_3:


//--------------------- .nv.shared._Z20transposeKernelDummyPiS_ii --------------------------
	.section	.nv.shared._Z20transposeKernelDummyPiS_ii,"aw",@nobits
	.sectionflags	@""
	.align	16
	.zero		1024


//--------------------- .nv.shared.reserved.0     --------------------------
	.section	.nv.shared.reserved.0,"aw",@nobits
	.weak		__nv_reservedSMEM_offset_0_alias
	.size		__nv_reservedSMEM_offset_0_alias, 0, 64
	.other		__nv_reservedSMEM_offset_0_alias,@"STO_CUDA_RESERVED_SHARED STV_DEFAULT"
__nv_reservedSMEM_offset_0_alias:
	.zero		0
	.zero		64


//--------------------- .nv.shared._Z15transposeKernelPiS_ii --------------------------
	.section	.nv.shared._Z15transposeKernelPiS_ii,"aw",@nobits
	.sectionflags	@""
	.align	16
	.zero		1024


//--------------------- .nv.constant0._Z20transposeKernelDummyPiS_ii --------------------------
	.section	.nv.constant0._Z20transposeKernelDummyPiS_ii,"a",@progbits
	.sectionflags	@""
	.align	4
.nv.constant0._Z20transposeKernelDummyPiS_ii:
	.zero		920


//--------------------- .nv.constant0._Z15transposeKernelPiS_ii --------------------------
	.section	.nv.constant0._Z15transposeKernelPiS_ii,"a",@progbits
	.sectionflags	@""
	.align	4
.nv.constant0._Z15transposeKernelPiS_ii:
	.zero		920


//--------------------- SYMBOLS --------------------------

	.type		.nv.reservedSmem.offset0,@object
	.size		.nv.reservedSmem.offset0,0x4
	.type		.nv.reservedSmem.cap,@object
	.size		.nv.reservedSmem.cap,0x4
